	.headerflags	@"EF_CUDA_TEXMODE_UNIFIED EF_CUDA_64BIT_ADDRESS EF_CUDA_SM86 EF_CUDA_VIRTUAL_SM(EF_CUDA_SM86)"
	.elftype	@"ET_EXEC"


//--------------------- .nv.info                  --------------------------
	.section	.nv.info,"",@"SHT_CUDA_INFO"
	.align	4


	//----- nvinfo : EIATTR_REGCOUNT
	.align		4
        /*0000*/ 	.byte	0x04, 0x2f
        /*0002*/ 	.short	(.L_3 - .L_2)
	.align		4
.L_2:
        /*0004*/ 	.word	index@(triton__0d1d2d3d4d5de)
        /*0008*/ 	.word	0x00000020


	//----- nvinfo : EIATTR_MAX_STACK_SIZE
	.align		4
.L_3:
        /*000c*/ 	.byte	0x04, 0x23
        /*000e*/ 	.short	(.L_5 - .L_4)
	.align		4
.L_4:
        /*0010*/ 	.word	index@(triton__0d1d2d3d4d5de)
        /*0014*/ 	.word	0x00000000


	//----- nvinfo : EIATTR_MIN_STACK_SIZE
	.align		4
.L_5:
        /*0018*/ 	.byte	0x04, 0x12
        /*001a*/ 	.short	(.L_7 - .L_6)
	.align		4
.L_6:
        /*001c*/ 	.word	index@(triton__0d1d2d3d4d5de)
        /*0020*/ 	.word	0x00000000


	//----- nvinfo : EIATTR_FRAME_SIZE
	.align		4
.L_7:
        /*0024*/ 	.byte	0x04, 0x11
        /*0026*/ 	.short	(.L_9 - .L_8)
	.align		4
.L_8:
        /*0028*/ 	.word	index@(triton__0d1d2d3d4d5de)
        /*002c*/ 	.word	0x00000000
.L_9:


//--------------------- .nv.info.triton__0d1d2d3d4d5de --------------------------
	.section	.nv.info.triton__0d1d2d3d4d5de,"",@"SHT_CUDA_INFO"
	.align	4


	//----- nvinfo : EIATTR_CUDA_API_VERSION
	.align		4
        /*0000*/ 	.byte	0x04, 0x37
        /*0002*/ 	.short	(.L_11 - .L_10)
.L_10:
        /*0004*/ 	.word	0x0000007b


	//----- nvinfo : EIATTR_SW2861232_WAR
	.align		4
.L_11:
        /*0008*/ 	.byte	0x01, 0x35
	.zero		2


	//----- nvinfo : EIATTR_PARAM_CBANK
	.align		4
        /*000c*/ 	.byte	0x04, 0x0a
        /*000e*/ 	.short	(.L_13 - .L_12)
	.align		4
.L_12:
        /*0010*/ 	.word	index@(.nv.constant0.triton__0d1d2d3d4d5de)
        /*0014*/ 	.short	0x0160
        /*0016*/ 	.short	0x002c


	//----- nvinfo : EIATTR_CBANK_PARAM_SIZE
	.align		4
.L_13:
        /*0018*/ 	.byte	0x03, 0x19
        /*001a*/ 	.short	0x002c


	//----- nvinfo : EIATTR_KPARAM_INFO
	.align		4
        /*001c*/ 	.byte	0x04, 0x17
        /*001e*/ 	.short	(.L_15 - .L_14)
.L_14:
        /*0020*/ 	.word	0x00000000
        /*0024*/ 	.short	0x0005
        /*0026*/ 	.short	0x0028
        /*0028*/ 	.byte	0x00, 0xf0, 0x11, 0x00


	//----- nvinfo : EIATTR_KPARAM_INFO
	.align		4
.L_15:
        /*002c*/ 	.byte	0x04, 0x17
        /*002e*/ 	.short	(.L_17 - .L_16)
.L_16:
        /*0030*/ 	.word	0x00000000
        /*0034*/ 	.short	0x0004
        /*0036*/ 	.short	0x0020
        /*0038*/ 	.byte	0x00, 0xf0, 0x21, 0x00


	//----- nvinfo : EIATTR_KPARAM_INFO
	.align		4
.L_17:
        /*003c*/ 	.byte	0x04, 0x17
        /*003e*/ 	.short	(.L_19 - .L_18)
.L_18:
        /*0040*/ 	.word	0x00000000
        /*0044*/ 	.short	0x0003
        /*0046*/ 	.short	0x0018
        /*0048*/ 	.byte	0x00, 0xf0, 0x21, 0x00


	//----- nvinfo : EIATTR_KPARAM_INFO
	.align		4
.L_19:
        /*004c*/ 	.byte	0x04, 0x17
        /*004e*/ 	.short	(.L_21 - .L_20)
.L_20:
        /*0050*/ 	.word	0x00000000
        /*0054*/ 	.short	0x0002
        /*0056*/ 	.short	0x0010
        /*0058*/ 	.byte	0x00, 0xf0, 0x21, 0x00


	//----- nvinfo : EIATTR_KPARAM_INFO
	.align		4
.L_21:
        /*005c*/ 	.byte	0x04, 0x17
        /*005e*/ 	.short	(.L_23 - .L_22)
.L_22:
        /*0060*/ 	.word	0x00000000
        /*0064*/ 	.short	0x0001
        /*0066*/ 	.short	0x0008
        /*0068*/ 	.byte	0x00, 0xf0, 0x21, 0x00


	//----- nvinfo : EIATTR_KPARAM_INFO
	.align		4
.L_23:
        /*006c*/ 	.byte	0x04, 0x17
        /*006e*/ 	.short	(.L_25 - .L_24)
.L_24:
        /*0070*/ 	.word	0x00000000
        /*0074*/ 	.short	0x0000
        /*0076*/ 	.short	0x0000
        /*0078*/ 	.byte	0x00, 0xf0, 0x21, 0x00


	//----- nvinfo : EIATTR_MAXREG_COUNT
	.align		4
.L_25:
        /*007c*/ 	.byte	0x03, 0x1b
        /*007e*/ 	.short	0x00ff


	//----- nvinfo : EIATTR_EXIT_INSTR_OFFSETS
	.align		4
        /*0080*/ 	.byte	0x04, 0x1c
        /*0082*/ 	.short	(.L_27 - .L_26)


	//   ....[0]....
.L_26:
        /*0084*/ 	.word	0x000005f0


	//   ....[1]....
        /*0088*/ 	.word	0x00000610


	//----- nvinfo : EIATTR_MAX_THREADS
	.align		4
.L_27:
        /*008c*/ 	.byte	0x04, 0x05
        /*008e*/ 	.short	(.L_29 - .L_28)
.L_28:
        /*0090*/ 	.word	0x00000080
        /*0094*/ 	.word	0x00000001
        /*0098*/ 	.word	0x00000001
.L_29:


//--------------------- .nv.rel.action            --------------------------
	.section	.nv.rel.action,"",@"SHT_CUDA_RELOCINFO"
	.align	8
	.sectionentsize	8
        /*0000*/ 	.byte	0x73, 0x00, 0x00, 0x00, 0x00, 0x00, 0x00, 0x00, 0x00, 0x00, 0x00, 0x11, 0x25, 0x00, 0x05, 0x36


//--------------------- .nv.constant0.triton__0d1d2d3d4d5de --------------------------
	.section	.nv.constant0.triton__0d1d2d3d4d5de,"a",@progbits
	.align	4
.nv.constant0.triton__0d1d2d3d4d5de:
	.zero		396


//--------------------- .text.triton__0d1d2d3d4d5de --------------------------
	.section	.text.triton__0d1d2d3d4d5de,"ax",@progbits
	.sectioninfo	@"SHI_REGISTERS=32"
	.align	128
        .global         triton__0d1d2d3d4d5de
        .type           triton__0d1d2d3d4d5de,@function
        .size           triton__0d1d2d3d4d5de,(.L_x_1 - triton__0d1d2d3d4d5de)
        .other          triton__0d1d2d3d4d5de,@"STO_CUDA_ENTRY STV_DEFAULT"
triton__0d1d2d3d4d5de:
.text.triton__0d1d2d3d4d5de:
[----:B------:R-:W-:-:S02]  /*0000*/  MOV R1, c[0x0][0x28] ;  /* 0x00000a0000017a02 */ /* 0x000fc40000000f00 */
[----:B------:R-:W0:Y:S01]  /*0010*/  S2R R0, SR_TID.X ;  /* 0x0000000000007919 */ /* 0x000e220000002100 */
[----:B------:R-:W-:Y:S01]  /*0020*/  MOV R29, 0x4 ;  /* 0x00000004001d7802 */ /* 0x000fe20000000f00 */
[----:B------:R-:W-:Y:S01]  /*0030*/  CS2R R6, SRZ ;  /* 0x0000000000067805 */ /* 0x000fe2000001ff00 */
[----:B------:R-:W-:Y:S01]  /*0040*/  ULDC.64 UR4, c[0x0][0x118] ;  /* 0x0000460000047ab9 */ /* 0x000fe20000000a00 */
[----:B------:R-:W1:Y:S01]  /*0050*/  S2R R5, SR_CTAID.X ;  /* 0x0000000000057919 */ /* 0x000e620000002500 */
[----:B0-----:R-:W-:Y:S02]  /*0060*/  SHF.L.U32 R0, R0, 0x2, RZ ;  /* 0x0000000200007819 */ /* 0x001fe400000006ff */
[----:B-1----:R-:W-:Y:S02]  /*0070*/  SHF.R.S32.HI R3, RZ, 0x16, R5 ;  /* 0x00000016ff037819 */ /* 0x002fe40000011405 */
[----:B------:R-:W-:Y:S02]  /*0080*/  LOP3.LUT R0, R0, 0x1fc, RZ, 0xc0, !PT ;  /* 0x000001fc00007812 */ /* 0x000fe400078ec0ff */
[----:B------:R-:W-:-:S02]  /*0090*/  SGXT R3, R3, 0x1 ;  /* 0x000000010303781a */ /* 0x000fc40000000200 */
[----:B------:R-:W-:Y:S02]  /*00a0*/  LEA R0, R5, R0, 0x9 ;  /* 0x0000000005007211 */ /* 0x000fe400078e48ff */
[----:B------:R-:W-:Y:S02]  /*00b0*/  CS2R R4, SRZ ;  /* 0x0000000000047805 */ /* 0x000fe4000001ff00 */
[----:B------:R-:W-:Y:S02]  /*00c0*/  LEA.HI R3, R3, R0, RZ, 0x7 ;  /* 0x0000000003037211 */ /* 0x000fe400078f38ff */
[----:B------:R-:W-:Y:S02]  /*00d0*/  ISETP.GE.AND P0, PT, R0, c[0x0][0x188], PT ;  /* 0x0000620000007a0c */ /* 0x000fe40003f06270 */
[----:B------:R-:W-:-:S04]  /*00e0*/  LOP3.LUT R3, R3, 0xffffff80, RZ, 0xc0, !PT ;  /* 0xffffff8003037812 */ /* 0x000fc800078ec0ff */
[----:B------:R-:W-:-:S05]  /*00f0*/  IADD3 R28, R0, -R3, RZ ;  /* 0x80000003001c7210 */ /* 0x000fca0007ffe0ff */
[----:B------:R-:W-:-:S05]  /*0100*/  IMAD.WIDE R16, R28, R29, c[0x0][0x170] ;  /* 0x00005c001c107625 */ /* 0x000fca00078e021d */
[----:B------:R0:W2:Y:S01]  /*0110*/  @!P0 LDG.E.EL.128 R4, [R16.64] ;  /* 0x0000000410048981 */ /* 0x0000a2000c2e1d00 */
[----:B------:R-:W-:Y:S01]  /*0120*/  CS2R R12, SRZ ;  /* 0x00000000000c7805 */ /* 0x000fe2000001ff00 */
[----:B------:R-:W-:Y:S01]  /*0130*/  CS2R R14, SRZ ;  /* 0x00000000000e7805 */ /* 0x000fe2000001ff00 */
[----:B------:R-:W-:Y:S01]  /*0140*/  CS2R R8, SRZ ;  /* 0x0000000000087805 */ /* 0x000fe2000001ff00 */
[----:B------:R-:W-:Y:S01]  /*0150*/  CS2R R10, SRZ ;  /* 0x00000000000a7805 */ /* 0x000fe2000001ff00 */
[----:B------:R-:W-:-:S04]  /*0160*/  IMAD.WIDE R2, R0, R29, c[0x0][0x160] ;  /* 0x0000580000027625 */ /* 0x000fc800078e021d */
[CC--:B------:R-:W-:Y:S01]  /*0170*/  IMAD.WIDE R24, R28.reuse, R29.reuse, c[0x0][0x168] ;  /* 0x00005a001c187625 */ /* 0x0c0fe200078e021d */
[----:B------:R-:W3:Y:S04]  /*0180*/  @!P0 LDG.E.128 R8, [R2.64] ;  /* 0x0000000402088981 */ /* 0x000ee8000c1e1d00 */
[----:B------:R1:W3:Y:S01]  /*0190*/  @!P0 LDG.E.EL.128 R12, [R24.64] ;  /* 0x00000004180c8981 */ /* 0x0002e2000c2e1d00 */
[----:B0-----:R-:W-:Y:S01]  /*01a0*/  CS2R R16, SRZ ;  /* 0x0000000000107805 */ /* 0x001fe2000001ff00 */
[----:B------:R-:W-:Y:S01]  /*01b0*/  CS2R R18, SRZ ;  /* 0x0000000000127805 */ /* 0x000fe2000001ff00 */
[----:B------:R-:W-:Y:S01]  /*01c0*/  CS2R R20, SRZ ;  /* 0x0000000000147805 */ /* 0x000fe2000001ff00 */
[----:B------:R-:W-:Y:S01]  /*01d0*/  CS2R R22, SRZ ;  /* 0x0000000000167805 */ /* 0x000fe2000001ff00 */
[----:B------:R-:W-:-:S04]  /*01e0*/  IMAD.WIDE R26, R28, R29, c[0x0][0x178] ;  /* 0x00005e001c1a7625 */ /* 0x000fc800078e021d */
[----:B------:R-:W-:Y:S01]  /*01f0*/  IMAD.WIDE R28, R28, R29, c[0x0][0x180] ;  /* 0x000060001c1c7625 */ /* 0x000fe200078e021d */
[----:B------:R0:W4:Y:S04]  /*0200*/  @!P0 LDG.E.EL.128 R16, [R26.64] ;  /* 0x000000041a108981 */ /* 0x000128000c2e1d00 */
[----:B------:R3:W4:Y:S01]  /*0210*/  @!P0 LDG.E.EL.128 R20, [R28.64] ;  /* 0x000000041c148981 */ /* 0x000722000c2e1d00 */
[----:B-1----:R-:W-:Y:S01]  /*0220*/  MOV R24, 0x3e800000 ;  /* 0x3e80000000187802 */ /* 0x002fe20000000f00 */
[----:B--2---:R-:W-:Y:S01]  /*0230*/  FADD R5, R5, 0.0010000000474974513054 ;  /* 0x3a83126f05057421 */ /* 0x004fe20000000000 */
[----:B------:R-:W-:Y:S01]  /*0240*/  FADD R6, R6, 0.0010000000474974513054 ;  /* 0x3a83126f06067421 */ /* 0x000fe20000000000 */
[----:B------:R-:W-:Y:S01]  /*0250*/  FADD R7, R7, 0.0010000000474974513054 ;  /* 0x3a83126f07077421 */ /* 0x000fe20000000000 */
[----:B------:R-:W-:-:S03]  /*0260*/  FADD R4, R4, 0.0010000000474974513054 ;  /* 0x3a83126f04047421 */ /* 0x000fc60000000000 */
[----:B------:R-:W1:Y:S08]  /*0270*/  MUFU.SQRT R5, R5 ;  /* 0x0000000500057308 */ /* 0x000e700000002000 */
[----:B------:R-:W2:Y:S01]  /*0280*/  MUFU.SQRT R6, R6 ;  /* 0x0000000600067308 */ /* 0x000ea20000002000 */
[----:B---3--:R-:W-:Y:S01]  /*0290*/  FADD R29, -R12, R8 ;  /* 0x000000080c1d7221 */ /* 0x008fe20000000100 */
[----:B------:R-:W-:Y:S01]  /*02a0*/  FADD R9, -R13, R9 ;  /* 0x000000090d097221 */ /* 0x000fe20000000100 */
[----:B------:R-:W-:Y:S01]  /*02b0*/  FADD R13, -R14, R10 ;  /* 0x0000000a0e0d7221 */ /* 0x000fe20000000100 */
[----:B------:R-:W-:-:S04]  /*02c0*/  FADD R10, -R15, R11 ;  /* 0x0000000b0f0a7221 */ /* 0x000fc80000000100 */
[----:B------:R-:W3:Y:S01]  /*02d0*/  MUFU.SQRT R7, R7 ;  /* 0x0000000700077308 */ /* 0x000ee20000002000 */
[C---:B-1----:R-:W-:Y:S02]  /*02e0*/  FSETP.GT.AND P6, PT, R5.reuse, 8.50705917302346158658e+37, PT ;  /* 0x7e8000000500780b */ /* 0x042fe40003fc4000 */
[----:B------:R-:W-:Y:S02]  /*02f0*/  FSETP.GEU.AND P1, PT, R5, 1.175494350822287508e-38, PT ;  /* 0x008000000500780b */ /* 0x000fe40003f2e000 */
[----:B------:R-:W-:-:S03]  /*0300*/  FSEL R25, R24, 1, P6 ;  /* 0x3f80000018197808 */ /* 0x000fc60003000000 */
[----:B------:R-:W1:Y:S01]  /*0310*/  MUFU.SQRT R4, R4 ;  /* 0x0000000400047308 */ /* 0x000e620000002000 */
[C---:B--2---:R-:W-:Y:S02]  /*0320*/  FSETP.GT.AND P2, PT, R6.reuse, 8.50705917302346158658e+37, PT ;  /* 0x7e8000000600780b */ /* 0x044fe40003f44000 */
[----:B------:R-:W-:Y:S02]  /*0330*/  FSETP.GEU.AND P3, PT, R6, 1.175494350822287508e-38, PT ;  /* 0x008000000600780b */ /* 0x000fe40003f6e000 */
[C---:B0-----:R-:W-:Y:S01]  /*0340*/  FSEL R27, R24.reuse, 1, P2 ;  /* 0x3f800000181b7808 */ /* 0x041fe20001000000 */
[----:B------:R-:W-:Y:S01]  /*0350*/  @P6 FMUL R5, R5, 0.25 ;  /* 0x3e80000005056820 */ /* 0x000fe20000400000 */
[----:B---3--:R-:W-:Y:S01]  /*0360*/  FSETP.GT.AND P4, PT, R7, 8.50705917302346158658e+37, PT ;  /* 0x7e8000000700780b */ /* 0x008fe20003f84000 */
[----:B------:R-:W-:Y:S01]  /*0370*/  @!P1 FMUL R25, R25, 16777216 ;  /* 0x4b80000019199820 */ /* 0x000fe20000400000 */
[----:B------:R-:W-:Y:S01]  /*0380*/  FSETP.GEU.AND P5, PT, R7, 1.175494350822287508e-38, PT ;  /* 0x008000000700780b */ /* 0x000fe20003fae000 */
[----:B------:R-:W-:Y:S01]  /*0390*/  @!P1 FMUL R5, R5, 16777216 ;  /* 0x4b80000005059820 */ /* 0x000fe20000400000 */
[----:B------:R-:W-:-:S03]  /*03a0*/  FSEL R8, R24, 1, P4 ;  /* 0x3f80000018087808 */ /* 0x000fc60002000000 */
[----:B------:R-:W-:Y:S01]  /*03b0*/  @P2 FMUL R6, R6, 0.25 ;  /* 0x3e80000006062820 */ /* 0x000fe20000400000 */
[----:B------:R0:W2:Y:S01]  /*03c0*/  MUFU.RCP R0, R5 ;  /* 0x0000000500007308 */ /* 0x0000a20000001000 */
[C---:B-1----:R-:W-:Y:S01]  /*03d0*/  FSETP.GT.AND P6, PT, R4.reuse, 8.50705917302346158658e+37, PT ;  /* 0x7e8000000400780b */ /* 0x042fe20003fc4000 */
[----:B------:R-:W-:Y:S01]  /*03e0*/  @!P3 FMUL R27, R27, 16777216 ;  /* 0x4b8000001b1bb820 */ /* 0x000fe20000400000 */
[----:B------:R-:W-:Y:S01]  /*03f0*/  FSETP.GEU.AND P2, PT, R4, 1.175494350822287508e-38, PT ;  /* 0x008000000400780b */ /* 0x000fe20003f4e000 */
[----:B------:R-:W-:Y:S01]  /*0400*/  @!P3 FMUL R6, R6, 16777216 ;  /* 0x4b8000000606b820 */ /* 0x000fe20000400000 */
[----:B------:R-:W-:Y:S02]  /*0410*/  @P4 FMUL R7, R7, 0.25 ;  /* 0x3e80000007074820 */ /* 0x000fe40000400000 */
[----:B------:R-:W-:Y:S01]  /*0420*/  @!P5 FMUL R8, R8, 16777216 ;  /* 0x4b8000000808d820 */ /* 0x000fe20000400000 */
[----:B0-----:R-:W-:Y:S01]  /*0430*/  FSEL R5, R24, 1, P6 ;  /* 0x3f80000018057808 */ /* 0x001fe20003000000 */
[----:B------:R-:W-:Y:S01]  /*0440*/  @!P5 FMUL R7, R7, 16777216 ;  /* 0x4b8000000707d820 */ /* 0x000fe20000400000 */
[----:B------:R-:W0:Y:S04]  /*0450*/  MUFU.RCP R6, R6 ;  /* 0x0000000600067308 */ /* 0x000e280000001000 */
[----:B------:R-:W-:-:S02]  /*0460*/  @P6 FMUL R4, R4, 0.25 ;  /* 0x3e80000004046820 */ /* 0x000fc40000400000 */
[----:B------:R-:W-:Y:S01]  /*0470*/  @!P2 FMUL R5, R5, 16777216 ;  /* 0x4b8000000505a820 */ /* 0x000fe20000400000 */
[----:B--2---:R-:W-:Y:S01]  /*0480*/  FMUL R0, R0, R25 ;  /* 0x0000001900007220 */ /* 0x004fe20000400000 */
[----:B------:R-:W-:Y:S01]  /*0490*/  @!P2 FMUL R4, R4, 16777216 ;  /* 0x4b8000000404a820 */ /* 0x000fe20000400000 */
[----:B------:R-:W1:Y:S02]  /*04a0*/  MUFU.RCP R7, R7 ;  /* 0x0000000700077308 */ /* 0x000e640000001000 */
[----:B------:R-:W-:-:S04]  /*04b0*/  FMUL R0, R0, R9 ;  /* 0x0000000900007220 */ /* 0x000fc80000400000 */
[----:B----4-:R-:W-:Y:S02]  /*04c0*/  FFMA R17, R0, R17, R21 ;  /* 0x0000001100117223 */ /* 0x010fe40000000015 */
[----:B------:R-:W2:Y:S01]  /*04d0*/  MUFU.RCP R4, R4 ;  /* 0x0000000400047308 */ /* 0x000ea20000001000 */
[----:B0-----:R-:W-:Y:S02]  /*04e0*/  FMUL R6, R6, R27 ;  /* 0x0000001b06067220 */ /* 0x001fe40000400000 */
[----:B------:R-:W-:Y:S02]  /*04f0*/  FSETP.GT.AND P3, PT, R17, RZ, PT ;  /* 0x000000ff1100720b */ /* 0x000fe40003f64000 */
[----:B------:R-:W-:Y:S01]  /*0500*/  FMUL R13, R6, R13 ;  /* 0x0000000d060d7220 */ /* 0x000fe20000400000 */
[----:B-1----:R-:W-:-:S03]  /*0510*/  FMUL R7, R7, R8 ;  /* 0x0000000807077220 */ /* 0x002fc60000400000 */
[----:B------:R-:W-:Y:S01]  /*0520*/  FFMA R18, R13, R18, R22 ;  /* 0x000000120d127223 */ /* 0x000fe20000000016 */
[----:B------:R-:W-:-:S04]  /*0530*/  FMUL R10, R7, R10 ;  /* 0x0000000a070a7220 */ /* 0x000fc80000400000 */
[----:B------:R-:W-:Y:S01]  /*0540*/  FSETP.GT.AND P2, PT, R18, RZ, PT ;  /* 0x000000ff1200720b */ /* 0x000fe20003f44000 */
[----:B--2---:R-:W-:Y:S01]  /*0550*/  FMUL R4, R4, R5 ;  /* 0x0000000504047220 */ /* 0x004fe20000400000 */
[----:B------:R-:W-:Y:S01]  /*0560*/  FFMA R19, R10, R19, R23 ;  /* 0x000000130a137223 */ /* 0x000fe20000000017 */
[----:B------:R-:W-:Y:S02]  /*0570*/  @!P3 FMUL R17, R17, 0.0099999997764825820923 ;  /* 0x3c23d70a1111b820 */ /* 0x000fe40000400000 */
[----:B------:R-:W-:Y:S02]  /*0580*/  FMUL R29, R4, R29 ;  /* 0x0000001d041d7220 */ /* 0x000fe40000400000 */
[----:B------:R-:W-:Y:S02]  /*0590*/  FSETP.GT.AND P1, PT, R19, RZ, PT ;  /* 0x000000ff1300720b */ /* 0x000fe40003f24000 */
[----:B------:R-:W-:-:S04]  /*05a0*/  FFMA R16, R29, R16, R20 ;  /* 0x000000101d107223 */ /* 0x000fc80000000014 */
[----:B------:R-:W-:Y:S01]  /*05b0*/  @!P2 FMUL R18, R18, 0.0099999997764825820923 ;  /* 0x3c23d70a1212a820 */ /* 0x000fe20000400000 */
[----:B------:R-:W-:-:S06]  /*05c0*/  FSETP.GT.AND P4, PT, R16, RZ, PT ;  /* 0x000000ff1000720b */ /* 0x000fcc0003f84000 */
[----:B------:R-:W-:-:S07]  /*05d0*/  @!P1 FMUL R19, R19, 0.0099999997764825820923 ;  /* 0x3c23d70a13139820 */ /* 0x000fce0000400000 */
[----:B------:R-:W-:Y:S01]  /*05e0*/  @!P4 FMUL R16, R16, 0.0099999997764825820923 ;  /* 0x3c23d70a1010c820 */ /* 0x000fe20000400000 */
[----:B------:R-:W-:Y:S06]  /*05f0*/  @P0 EXIT ;  /* 0x000000000000094d */ /* 0x000fec0003800000 */
[----:B------:R-:W-:Y:S01]  /*0600*/  STG.E.128 [R2.64], R16 ;  /* 0x0000001002007986 */ /* 0x000fe2000c101d04 */
[----:B------:R-:W-:Y:S05]  /*0610*/  EXIT ;  /* 0x000000000000794d */ /* 0x000fea0003800000 */
.L_x_0:
[----:B------:R-:W-:-:S00]  /*0620*/  BRA `(.L_x_0) ;  /* 0xfffffff000007947 */ /* 0x000fc0000383ffff */
[----:B------:R-:W-:-:S00]  /*0630*/  NOP ;  /* 0x0000000000007918 */ /* 0x000fc00000000000 */
        /* <DEDUP_REMOVED lines=12> */
.L_x_1:


//--------------------- .nv.global.init           --------------------------
	.section	.nv.global.init,"aw",@progbits
.nv.global.init:
	.type		_$_str,@object
	.size		_$_str,(_$_str_$_2 - _$_str)
_$_str:
        /*0000*/ 	.byte	0x5f, 0x5f, 0x43, 0x55, 0x44, 0x41, 0x5f, 0x46, 0x54, 0x5a, 0x00
	.type		_$_str_$_2,@object
	.size		_$_str_$_2,(.L_1 - _$_str_$_2)
_$_str_$_2:
        /*000b*/ 	.byte	0x5f, 0x5f, 0x43, 0x55, 0x44, 0x41, 0x5f, 0x50, 0x52, 0x45, 0x43, 0x5f, 0x53, 0x51, 0x52, 0x54
        /*001b*/ 	.byte	0x00
.L_1:
